//
// Generated by NVIDIA NVVM Compiler
//
// Compiler Build ID: CL-36424714
// Cuda compilation tools, release 13.0, V13.0.88
// Based on NVVM 20.0.0
//

.version 9.0
.target sm_100
.address_size 64

	// .globl	_Z28matrix_multiplication_kernelPKfS0_Pfiii

.visible .entry _Z28matrix_multiplication_kernelPKfS0_Pfiii(
	.param .u64 .ptr .align 1 _Z28matrix_multiplication_kernelPKfS0_Pfiii_param_0,
	.param .u64 .ptr .align 1 _Z28matrix_multiplication_kernelPKfS0_Pfiii_param_1,
	.param .u64 .ptr .align 1 _Z28matrix_multiplication_kernelPKfS0_Pfiii_param_2,
	.param .u32 _Z28matrix_multiplication_kernelPKfS0_Pfiii_param_3,
	.param .u32 _Z28matrix_multiplication_kernelPKfS0_Pfiii_param_4,
	.param .u32 _Z28matrix_multiplication_kernelPKfS0_Pfiii_param_5
)
{
	.reg .pred 	%p<13>;
	.reg .b32 	%r<43>;
	.reg .b32 	%f<68>;
	.reg .b64 	%rd<53>;

	ld.param.u64 	%rd7, [_Z28matrix_multiplication_kernelPKfS0_Pfiii_param_0];
	ld.param.u64 	%rd8, [_Z28matrix_multiplication_kernelPKfS0_Pfiii_param_1];
	ld.param.u64 	%rd6, [_Z28matrix_multiplication_kernelPKfS0_Pfiii_param_2];
	ld.param.u32 	%r20, [_Z28matrix_multiplication_kernelPKfS0_Pfiii_param_3];
	ld.param.u32 	%r18, [_Z28matrix_multiplication_kernelPKfS0_Pfiii_param_4];
	ld.param.u32 	%r19, [_Z28matrix_multiplication_kernelPKfS0_Pfiii_param_5];
	cvta.to.global.u64 	%rd1, %rd8;
	cvta.to.global.u64 	%rd2, %rd7;
	mov.u32 	%r22, %ctaid.x;
	mov.u32 	%r23, %ntid.x;
	mov.u32 	%r24, %tid.x;
	mad.lo.s32 	%r1, %r22, %r23, %r24;
	mov.u32 	%r25, %ctaid.y;
	mov.u32 	%r26, %ntid.y;
	mov.u32 	%r27, %tid.y;
	mad.lo.s32 	%r28, %r25, %r26, %r27;
	setp.ge.s32 	%p1, %r1, %r19;
	setp.ge.s32 	%p2, %r28, %r20;
	or.pred  	%p3, %p1, %p2;
	@%p3 bra 	$L__BB0_14;
	setp.lt.s32 	%p4, %r18, 1;
	mov.f32 	%f67, 0f00000000;
	@%p4 bra 	$L__BB0_13;
	mul.lo.s32 	%r3, %r18, %r28;
	and.b32  	%r4, %r18, 7;
	setp.lt.u32 	%p5, %r18, 8;
	mov.f32 	%f67, 0f00000000;
	mov.b32 	%r41, 0;
	@%p5 bra 	$L__BB0_5;
	and.b32  	%r41, %r18, 2147483640;
	neg.s32 	%r39, %r41;
	shl.b32 	%r7, %r19, 3;
	mul.wide.u32 	%rd9, %r3, 4;
	add.s64 	%rd10, %rd9, %rd2;
	add.s64 	%rd52, %rd10, 16;
	mov.f32 	%f67, 0f00000000;
	mul.wide.s32 	%rd13, %r19, 4;
	mov.u32 	%r38, %r1;
$L__BB0_4:
	.pragma "nounroll";
	ld.global.f32 	%f17, [%rd52+-16];
	mul.wide.s32 	%rd11, %r38, 4;
	add.s64 	%rd12, %rd1, %rd11;
	ld.global.f32 	%f18, [%rd12];
	fma.rn.f32 	%f19, %f17, %f18, %f67;
	ld.global.f32 	%f20, [%rd52+-12];
	add.s64 	%rd14, %rd12, %rd13;
	ld.global.f32 	%f21, [%rd14];
	fma.rn.f32 	%f22, %f20, %f21, %f19;
	ld.global.f32 	%f23, [%rd52+-8];
	add.s64 	%rd15, %rd14, %rd13;
	ld.global.f32 	%f24, [%rd15];
	fma.rn.f32 	%f25, %f23, %f24, %f22;
	ld.global.f32 	%f26, [%rd52+-4];
	add.s64 	%rd16, %rd15, %rd13;
	ld.global.f32 	%f27, [%rd16];
	fma.rn.f32 	%f28, %f26, %f27, %f25;
	ld.global.f32 	%f29, [%rd52];
	add.s64 	%rd17, %rd16, %rd13;
	ld.global.f32 	%f30, [%rd17];
	fma.rn.f32 	%f31, %f29, %f30, %f28;
	ld.global.f32 	%f32, [%rd52+4];
	add.s64 	%rd18, %rd17, %rd13;
	ld.global.f32 	%f33, [%rd18];
	fma.rn.f32 	%f34, %f32, %f33, %f31;
	ld.global.f32 	%f35, [%rd52+8];
	add.s64 	%rd19, %rd18, %rd13;
	ld.global.f32 	%f36, [%rd19];
	fma.rn.f32 	%f37, %f35, %f36, %f34;
	ld.global.f32 	%f38, [%rd52+12];
	add.s64 	%rd20, %rd19, %rd13;
	ld.global.f32 	%f39, [%rd20];
	fma.rn.f32 	%f67, %f38, %f39, %f37;
	add.s32 	%r39, %r39, 8;
	add.s32 	%r38, %r38, %r7;
	add.s64 	%rd52, %rd52, 32;
	setp.ne.s32 	%p6, %r39, 0;
	@%p6 bra 	$L__BB0_4;
$L__BB0_5:
	setp.eq.s32 	%p7, %r4, 0;
	@%p7 bra 	$L__BB0_13;
	and.b32  	%r13, %r18, 3;
	setp.lt.u32 	%p8, %r4, 4;
	@%p8 bra 	$L__BB0_8;
	add.s32 	%r30, %r41, %r3;
	mul.wide.u32 	%rd21, %r30, 4;
	add.s64 	%rd22, %rd2, %rd21;
	ld.global.f32 	%f41, [%rd22];
	mad.lo.s32 	%r31, %r41, %r19, %r1;
	mul.wide.s32 	%rd23, %r31, 4;
	add.s64 	%rd24, %rd1, %rd23;
	ld.global.f32 	%f42, [%rd24];
	fma.rn.f32 	%f43, %f41, %f42, %f67;
	cvt.u64.u32 	%rd25, %r3;
	cvt.u64.u32 	%rd26, %r41;
	add.s64 	%rd27, %rd26, %rd25;
	shl.b64 	%rd28, %rd27, 2;
	add.s64 	%rd29, %rd2, %rd28;
	ld.global.f32 	%f44, [%rd29+4];
	mul.wide.s32 	%rd30, %r19, 4;
	add.s64 	%rd31, %rd24, %rd30;
	ld.global.f32 	%f45, [%rd31];
	fma.rn.f32 	%f46, %f44, %f45, %f43;
	ld.global.f32 	%f47, [%rd29+8];
	add.s64 	%rd32, %rd31, %rd30;
	ld.global.f32 	%f48, [%rd32];
	fma.rn.f32 	%f49, %f47, %f48, %f46;
	ld.global.f32 	%f50, [%rd29+12];
	add.s64 	%rd33, %rd32, %rd30;
	ld.global.f32 	%f51, [%rd33];
	fma.rn.f32 	%f67, %f50, %f51, %f49;
	add.s32 	%r41, %r41, 4;
$L__BB0_8:
	setp.eq.s32 	%p9, %r13, 0;
	@%p9 bra 	$L__BB0_13;
	setp.eq.s32 	%p10, %r13, 1;
	@%p10 bra 	$L__BB0_11;
	add.s32 	%r32, %r41, %r3;
	mul.wide.u32 	%rd34, %r32, 4;
	add.s64 	%rd35, %rd2, %rd34;
	ld.global.f32 	%f53, [%rd35];
	mad.lo.s32 	%r33, %r41, %r19, %r1;
	mul.wide.s32 	%rd36, %r33, 4;
	add.s64 	%rd37, %rd1, %rd36;
	ld.global.f32 	%f54, [%rd37];
	fma.rn.f32 	%f55, %f53, %f54, %f67;
	cvt.u64.u32 	%rd38, %r3;
	cvt.u64.u32 	%rd39, %r41;
	add.s64 	%rd40, %rd39, %rd38;
	shl.b64 	%rd41, %rd40, 2;
	add.s64 	%rd42, %rd2, %rd41;
	ld.global.f32 	%f56, [%rd42+4];
	mul.wide.s32 	%rd43, %r19, 4;
	add.s64 	%rd44, %rd37, %rd43;
	ld.global.f32 	%f57, [%rd44];
	fma.rn.f32 	%f67, %f56, %f57, %f55;
	add.s32 	%r41, %r41, 2;
$L__BB0_11:
	and.b32  	%r34, %r18, 1;
	setp.eq.b32 	%p11, %r34, 1;
	not.pred 	%p12, %p11;
	@%p12 bra 	$L__BB0_13;
	add.s32 	%r35, %r41, %r3;
	mul.wide.u32 	%rd45, %r35, 4;
	add.s64 	%rd46, %rd2, %rd45;
	ld.global.f32 	%f58, [%rd46];
	mad.lo.s32 	%r36, %r41, %r19, %r1;
	mul.wide.s32 	%rd47, %r36, 4;
	add.s64 	%rd48, %rd1, %rd47;
	ld.global.f32 	%f59, [%rd48];
	fma.rn.f32 	%f67, %f58, %f59, %f67;
$L__BB0_13:
	mad.lo.s32 	%r37, %r19, %r28, %r1;
	cvta.to.global.u64 	%rd49, %rd6;
	mul.wide.s32 	%rd50, %r37, 4;
	add.s64 	%rd51, %rd49, %rd50;
	st.global.f32 	[%rd51], %f67;
$L__BB0_14:
	ret;

}


// ===== COMPILED SASS (sm_100) =====

	.target	sm_100

	.elftype	@"ET_EXEC"


//--------------------- .note.nv.tkinfo           --------------------------
	.section	.note.nv.tkinfo,"",@"SHT_NOTE"
	.sectionflags	@"SHF_NOTE_NV_TKINFO"
	.tkinfo
        /*0018*/ 	.word	0x00000002
        /*0030*/ 	.string	""
        /*0030*/ 	.string	"ptxas"
        /*0030*/ 	.string	"Cuda compilation tools, release 13.0, V13.0.88"
        /*0030*/ 	.string	"Build cuda_13.0.r13.0/compiler.36424714_0"
        /*0030*/ 	.string	"-arch sm_100 -m 64 "



//--------------------- .note.nv.cuinfo           --------------------------
	.section	.note.nv.cuinfo,"",@"SHT_NOTE"
	.sectionflags	@"SHF_NOTE_NV_CUINFO"
        /*0018*/ 	.short	0x0002
        /*001a*/ 	.short	0x0064
        /*001c*/ 	.short	0x0082
	.zero		2


//--------------------- .nv.info                  --------------------------
	.section	.nv.info,"",@"SHT_CUDA_INFO"
	.align	4


	//----- nvinfo : EIATTR_REGCOUNT
	.align		4
        /*0000*/ 	.byte	0x04, 0x2f
        /*0002*/ 	.short	(.L_1 - .L_0)
	.align		4
.L_0:
        /*0004*/ 	.word	index@(_Z28matrix_multiplication_kernelPKfS0_Pfiii)
        /*0008*/ 	.word	0x00000020


	//----- nvinfo : EIATTR_FRAME_SIZE
	.align		4
.L_1:
        /*000c*/ 	.byte	0x04, 0x11
        /*000e*/ 	.short	(.L_3 - .L_2)
	.align		4
.L_2:
        /*0010*/ 	.word	index@(_Z28matrix_multiplication_kernelPKfS0_Pfiii)
        /*0014*/ 	.word	0x00000000


	//----- nvinfo : EIATTR_MIN_STACK_SIZE
	.align		4
.L_3:
        /*0018*/ 	.byte	0x04, 0x12
        /*001a*/ 	.short	(.L_5 - .L_4)
	.align		4
.L_4:
        /*001c*/ 	.word	index@(_Z28matrix_multiplication_kernelPKfS0_Pfiii)
        /*0020*/ 	.word	0x00000000
.L_5:


//--------------------- .nv.compat                --------------------------
	.section	.nv.compat,"",@"SHT_CUDA_COMPAT_INFO"
	.align	4
        /*0000*/ 	.byte	0x02, 0x09, 0x00, 0x00, 0x02, 0x02, 0x01, 0x00, 0x02, 0x05, 0x05, 0x00, 0x03, 0x07, 0x01, 0x01
        /*0010*/ 	.byte	0x02, 0x03, 0x00, 0x00, 0x02, 0x06, 0x01, 0x00, 0x04, 0x0b, 0x08, 0x00, 0x09, 0x00, 0x00, 0x00
        /*0020*/ 	.byte	0x00, 0x00, 0x00, 0x00


//--------------------- .nv.info._Z28matrix_multiplication_kernelPKfS0_Pfiii --------------------------
	.section	.nv.info._Z28matrix_multiplication_kernelPKfS0_Pfiii,"",@"SHT_CUDA_INFO"
	.sectionflags	@""
	.align	4


	//----- nvinfo : EIATTR_CUDA_API_VERSION
	.align		4
        /*0000*/ 	.byte	0x04, 0x37
        /*0002*/ 	.short	(.L_7 - .L_6)
.L_6:
        /*0004*/ 	.word	0x00000082


	//----- nvinfo : EIATTR_KPARAM_INFO
	.align		4
.L_7:
        /*0008*/ 	.byte	0x04, 0x17
        /*000a*/ 	.short	(.L_9 - .L_8)
.L_8:
        /*000c*/ 	.word	0x00000000
        /*0010*/ 	.short	0x0005
        /*0012*/ 	.short	0x0020
        /*0014*/ 	.byte	0x00, 0xf0, 0x11, 0x00


	//----- nvinfo : EIATTR_KPARAM_INFO
	.align		4
.L_9:
        /*0018*/ 	.byte	0x04, 0x17
        /*001a*/ 	.short	(.L_11 - .L_10)
.L_10:
        /*001c*/ 	.word	0x00000000
        /*0020*/ 	.short	0x0004
        /*0022*/ 	.short	0x001c
        /*0024*/ 	.byte	0x00, 0xf0, 0x11, 0x00


	//----- nvinfo : EIATTR_KPARAM_INFO
	.align		4
.L_11:
        /*0028*/ 	.byte	0x04, 0x17
        /*002a*/ 	.short	(.L_13 - .L_12)
.L_12:
        /*002c*/ 	.word	0x00000000
        /*0030*/ 	.short	0x0003
        /*0032*/ 	.short	0x0018
        /*0034*/ 	.byte	0x00, 0xf0, 0x11, 0x00


	//----- nvinfo : EIATTR_KPARAM_INFO
	.align		4
.L_13:
        /*0038*/ 	.byte	0x04, 0x17
        /*003a*/ 	.short	(.L_15 - .L_14)
.L_14:
        /*003c*/ 	.word	0x00000000
        /*0040*/ 	.short	0x0002
        /*0042*/ 	.short	0x0010
        /*0044*/ 	.byte	0x00, 0xf5, 0x21, 0x00


	//----- nvinfo : EIATTR_KPARAM_INFO
	.align		4
.L_15:
        /*0048*/ 	.byte	0x04, 0x17
        /*004a*/ 	.short	(.L_17 - .L_16)
.L_16:
        /*004c*/ 	.word	0x00000000
        /*0050*/ 	.short	0x0001
        /*0052*/ 	.short	0x0008
        /*0054*/ 	.byte	0x00, 0xf5, 0x21, 0x00


	//----- nvinfo : EIATTR_KPARAM_INFO
	.align		4
.L_17:
        /*0058*/ 	.byte	0x04, 0x17
        /*005a*/ 	.short	(.L_19 - .L_18)
.L_18:
        /*005c*/ 	.word	0x00000000
        /*0060*/ 	.short	0x0000
        /*0062*/ 	.short	0x0000
        /*0064*/ 	.byte	0x00, 0xf5, 0x21, 0x00


	//----- nvinfo : EIATTR_SPARSE_MMA_MASK
	.align		4
.L_19:
        /*0068*/ 	.byte	0x03, 0x50
        /*006a*/ 	.short	0x0000


	//----- nvinfo : EIATTR_MAXREG_COUNT
	.align		4
        /*006c*/ 	.byte	0x03, 0x1b
        /*006e*/ 	.short	0x00ff


	//----- nvinfo : EIATTR_MERCURY_ISA_VERSION
	.align		4
        /*0070*/ 	.byte	0x03, 0x5f
        /*0072*/ 	.short	0x0101


	//----- nvinfo : EIATTR_VRC_CTA_INIT_COUNT
	.align		4
        /*0074*/ 	.byte	0x02, 0x4a
	.zero		1
	.zero		1


	//----- nvinfo : EIATTR_EXIT_INSTR_OFFSETS
	.align		4
        /*0078*/ 	.byte	0x04, 0x1c
        /*007a*/ 	.short	(.L_21 - .L_20)


	//   ....[0]....
.L_20:
        /*007c*/ 	.word	0x000000d0


	//   ....[1]....
        /*0080*/ 	.word	0x000008f0


	//----- nvinfo : EIATTR_CBANK_PARAM_SIZE
	.align		4
.L_21:
        /*0084*/ 	.byte	0x03, 0x19
        /*0086*/ 	.short	0x0024


	//----- nvinfo : EIATTR_PARAM_CBANK
	.align		4
        /*0088*/ 	.byte	0x04, 0x0a
        /*008a*/ 	.short	(.L_23 - .L_22)
	.align		4
.L_22:
        /*008c*/ 	.word	index@(.nv.constant0._Z28matrix_multiplication_kernelPKfS0_Pfiii)
        /*0090*/ 	.short	0x0380
        /*0092*/ 	.short	0x0024


	//----- nvinfo : EIATTR_SW_WAR
	.align		4
.L_23:
        /*0094*/ 	.byte	0x04, 0x36
        /*0096*/ 	.short	(.L_25 - .L_24)
.L_24:
        /*0098*/ 	.word	0x00000008
.L_25:


//--------------------- .nv.callgraph             --------------------------
	.section	.nv.callgraph,"",@"SHT_CUDA_CALLGRAPH"
	.align	4
	.sectionentsize	8
	.align		4
        /*0000*/ 	.word	0x00000000
	.align		4
        /*0004*/ 	.word	0xffffffff
	.align		4
        /*0008*/ 	.word	0x00000000
	.align		4
        /*000c*/ 	.word	0xfffffffe
	.align		4
        /*0010*/ 	.word	0x00000000
	.align		4
        /*0014*/ 	.word	0xfffffffd
	.align		4
        /*0018*/ 	.word	0x00000000
	.align		4
        /*001c*/ 	.word	0xfffffffc


//--------------------- .text._Z28matrix_multiplication_kernelPKfS0_Pfiii --------------------------
	.section	.text._Z28matrix_multiplication_kernelPKfS0_Pfiii,"ax",@progbits
	.align	128
        .global         _Z28matrix_multiplication_kernelPKfS0_Pfiii
        .type           _Z28matrix_multiplication_kernelPKfS0_Pfiii,@function
        .size           _Z28matrix_multiplication_kernelPKfS0_Pfiii,(.L_x_5 - _Z28matrix_multiplication_kernelPKfS0_Pfiii)
        .other          _Z28matrix_multiplication_kernelPKfS0_Pfiii,@"STO_CUDA_ENTRY STV_DEFAULT"
_Z28matrix_multiplication_kernelPKfS0_Pfiii:
.text._Z28matrix_multiplication_kernelPKfS0_Pfiii:
[----:B------:R-:W-:Y:S01]  /*0000*/  LDC R1, c[0x0][0x37c] ;  /* 0x0000df00ff017b82 */ /* 0x000fe20000000800 */
[----:B------:R-:W0:Y:S07]  /*0010*/  S2R R5, SR_TID.Y ;  /* 0x0000000000057919 */ /* 0x000e2e0000002200 */
[----:B------:R-:W1:Y:S01]  /*0020*/  LDC R16, c[0x0][0x360] ;  /* 0x0000d800ff107b82 */ /* 0x000e620000000800 */
[----:B------:R-:W2:Y:S01]  /*0030*/  LDCU UR6, c[0x0][0x398] ;  /* 0x00007300ff0677ac */ /* 0x000ea20008000800 */
[----:B------:R-:W1:Y:S06]  /*0040*/  S2R R3, SR_TID.X ;  /* 0x0000000000037919 */ /* 0x000e6c0000002100 */
[----:B------:R-:W0:Y:S08]  /*0050*/  S2UR UR5, SR_CTAID.Y ;  /* 0x00000000000579c3 */ /* 0x000e300000002600 */
[----:B------:R-:W0:Y:S08]  /*0060*/  LDC R0, c[0x0][0x364] ;  /* 0x0000d900ff007b82 */ /* 0x000e300000000800 */
[----:B------:R-:W1:Y:S08]  /*0070*/  S2UR UR4, SR_CTAID.X ;  /* 0x00000000000479c3 */ /* 0x000e700000002500 */
[----:B------:R-:W3:Y:S01]  /*0080*/  LDC R17, c[0x0][0x3a0] ;  /* 0x0000e800ff117b82 */ /* 0x000ee20000000800 */
[----:B0-----:R-:W-:-:S05]  /*0090*/  IMAD R0, R0, UR5, R5 ;  /* 0x0000000500007c24 */ /* 0x001fca000f8e0205 */
[----:B--2---:R-:W-:Y:S01]  /*00a0*/  ISETP.GE.AND P0, PT, R0, UR6, PT ;  /* 0x0000000600007c0c */ /* 0x004fe2000bf06270 */
[----:B-1----:R-:W-:-:S05]  /*00b0*/  IMAD R16, R16, UR4, R3 ;  /* 0x0000000410107c24 */ /* 0x002fca000f8e0203 */
[----:B---3--:R-:W-:-:S13]  /*00c0*/  ISETP.GE.OR P0, PT, R16, R17, P0 ;  /* 0x000000111000720c */ /* 0x008fda0000706670 */
[----:B------:R-:W-:Y:S05]  /*00d0*/  @P0 EXIT ;  /* 0x000000000000094d */ /* 0x000fea0003800000 */
[----:B------:R-:W0:Y:S01]  /*00e0*/  LDC R19, c[0x0][0x39c] ;  /* 0x0000e700ff137b82 */ /* 0x000e220000000800 */
[----:B------:R-:W1:Y:S01]  /*00f0*/  LDCU.64 UR4, c[0x0][0x358] ;  /* 0x00006b00ff0477ac */ /* 0x000e620008000a00 */
[----:B------:R-:W-:Y:S01]  /*0100*/  HFMA2 R24, -RZ, RZ, 0, 0 ;  /* 0x00000000ff187431 */ /* 0x000fe200000001ff */
[----:B0-----:R-:W-:-:S13]  /*0110*/  ISETP.GE.AND P0, PT, R19, 0x1, PT ;  /* 0x000000011300780c */ /* 0x001fda0003f06270 */
[----:B-1----:R-:W-:Y:S05]  /*0120*/  @!P0 BRA `(.L_x_0) ;  /* 0x0000000400e08947 */ /* 0x002fea0003800000 */
[C---:B------:R-:W-:Y:S01]  /*0130*/  ISETP.GE.U32.AND P1, PT, R19.reuse, 0x8, PT ;  /* 0x000000081300780c */ /* 0x040fe20003f26070 */
[----:B------:R-:W-:Y:S01]  /*0140*/  IMAD R20, R0, R19, RZ ;  /* 0x0000001300147224 */ /* 0x000fe200078e02ff */
[----:B------:R-:W-:Y:S02]  /*0150*/  LOP3.LUT R27, R19, 0x7, RZ, 0xc0, !PT ;  /* 0x00000007131b7812 */ /* 0x000fe400078ec0ff */
[----:B------:R-:W-:Y:S02]  /*0160*/  MOV R24, RZ ;  /* 0x000000ff00187202 */ /* 0x000fe40000000f00 */
[----:B------:R-:W-:Y:S02]  /*0170*/  ISETP.NE.AND P0, PT, R27, RZ, PT ;  /* 0x000000ff1b00720c */ /* 0x000fe40003f05270 */
[----:B------:R-:W-:-:S05]  /*0180*/  MOV R21, RZ ;  /* 0x000000ff00157202 */ /* 0x000fca0000000f00 */
[----:B------:R-:W-:Y:S06]  /*0190*/  @!P1 BRA `(.L_x_1) ;  /* 0x0000000000c49947 */ /* 0x000fec0003800000 */
[----:B------:R-:W0:Y:S01]  /*01a0*/  LDC.64 R2, c[0x0][0x380] ;  /* 0x0000e000ff027b82 */ /* 0x000e220000000a00 */
[----:B------:R-:W-:Y:S02]  /*01b0*/  LOP3.LUT R21, R19, 0x7ffffff8, RZ, 0xc0, !PT ;  /* 0x7ffffff813157812 */ /* 0x000fe400078ec0ff */
[----:B------:R-:W-:Y:S02]  /*01c0*/  MOV R24, RZ ;  /* 0x000000ff00187202 */ /* 0x000fe40000000f00 */
[----:B------:R-:W-:Y:S02]  /*01d0*/  MOV R18, R16 ;  /* 0x0000001000127202 */ /* 0x000fe40000000f00 */
[----:B------:R-:W-:Y:S01]  /*01e0*/  IADD3 R22, PT, PT, -R21, RZ, RZ ;  /* 0x000000ff15167210 */ /* 0x000fe20007ffe1ff */
[----:B0-----:R-:W-:-:S03]  /*01f0*/  IMAD.WIDE.U32 R2, R20, 0x4, R2 ;  /* 0x0000000414027825 */ /* 0x001fc600078e0002 */
[----:B------:R-:W-:-:S04]  /*0200*/  IADD3 R4, P1, PT, R2, 0x10, RZ ;  /* 0x0000001002047810 */ /* 0x000fc80007f3e0ff */
[----:B------:R-:W-:-:S09]  /*0210*/  IADD3.X R5, PT, PT, RZ, R3, RZ, P1, !PT ;  /* 0x00000003ff057210 */ /* 0x000fd20000ffe4ff */
.L_x_2:
[----:B------:R-:W0:Y:S01]  /*0220*/  LDC.64 R14, c[0x0][0x388] ;  /* 0x0000e200ff0e7b82 */ /* 0x000e220000000a00 */
[----:B------:R-:W-:Y:S02]  /*0230*/  MOV R2, R4 ;  /* 0x0000000400027202 */ /* 0x000fe40000000f00 */
[----:B------:R-:W-:-:S05]  /*0240*/  MOV R3, R5 ;  /* 0x0000000500037202 */ /* 0x000fca0000000f00 */
[----:B------:R-:W2:Y:S04]  /*0250*/  LDG.E R25, desc[UR4][R2.64+-0x10] ;  /* 0xfffff00402197981 */ /* 0x000ea8000c1e1900 */
[----:B------:R-:W3:Y:S04]  /*0260*/  LDG.E R23, desc[UR4][R2.64+-0xc] ;  /* 0xfffff40402177981 */ /* 0x000ee8000c1e1900 */
[----:B------:R-:W4:Y:S04]  /*0270*/  LDG.E R29, desc[UR4][R2.64+-0x8] ;  /* 0xfffff804021d7981 */ /* 0x000f28000c1e1900 */
[----:B------:R-:W5:Y:S01]  /*0280*/  LDG.E R28, desc[UR4][R2.64+-0x4] ;  /* 0xfffffc04021c7981 */ /* 0x000f62000c1e1900 */
[----:B0-----:R-:W-:-:S05]  /*0290*/  IMAD.WIDE R14, R18, 0x4, R14 ;  /* 0x00000004120e7825 */ /* 0x001fca00078e020e */
[----:B------:R0:W2:Y:S01]  /*02a0*/  LDG.E R26, desc[UR4][R14.64] ;  /* 0x000000040e1a7981 */ /* 0x0000a2000c1e1900 */
[----:B------:R-:W-:-:S04]  /*02b0*/  IMAD.WIDE R12, R17, 0x4, R14 ;  /* 0x00000004110c7825 */ /* 0x000fc800078e020e */
[C---:B------:R-:W-:Y:S02]  /*02c0*/  IMAD.WIDE R4, R17.reuse, 0x4, R12 ;  /* 0x0000000411047825 */ /* 0x040fe400078e020c */
[----:B------:R-:W3:Y:S02]  /*02d0*/  LDG.E R12, desc[UR4][R12.64] ;  /* 0x000000040c0c7981 */ /* 0x000ee4000c1e1900 */
[C---:B------:R-:W-:Y:S02]  /*02e0*/  IMAD.WIDE R8, R17.reuse, 0x4, R4 ;  /* 0x0000000411087825 */ /* 0x040fe400078e0204 */
[----:B------:R-:W4:Y:S02]  /*02f0*/  LDG.E R4, desc[UR4][R4.64] ;  /* 0x0000000404047981 */ /* 0x000f24000c1e1900 */
[C---:B------:R-:W-:Y:S02]  /*0300*/  IMAD.WIDE R6, R17.reuse, 0x4, R8 ;  /* 0x0000000411067825 */ /* 0x040fe400078e0208 */
[----:B------:R-:W5:Y:S02]  /*0310*/  LDG.E R8, desc[UR4][R8.64] ;  /* 0x0000000408087981 */ /* 0x000f64000c1e1900 */
[----:B------:R-:W-:-:S02]  /*0320*/  IMAD.WIDE R10, R17, 0x4, R6 ;  /* 0x00000004110a7825 */ /* 0x000fc400078e0206 */
[----:B------:R-:W5:Y:S04]  /*0330*/  LDG.E R5, desc[UR4][R2.64] ;  /* 0x0000000402057981 */ /* 0x000f68000c1e1900 */
[----:B------:R-:W5:Y:S01]  /*0340*/  LDG.E R6, desc[UR4][R6.64] ;  /* 0x0000000406067981 */ /* 0x000f62000c1e1900 */
[----:B0-----:R-:W-:-:S03]  /*0350*/  IMAD.WIDE R14, R17, 0x4, R10 ;  /* 0x00000004110e7825 */ /* 0x001fc600078e020a */
[----:B------:R-:W5:Y:S04]  /*0360*/  LDG.E R10, desc[UR4][R10.64] ;  /* 0x000000040a0a7981 */ /* 0x000f68000c1e1900 */
[----:B------:R-:W5:Y:S04]  /*0370*/  LDG.E R13, desc[UR4][R14.64] ;  /* 0x000000040e0d7981 */ /* 0x000f68000c1e1900 */
[----:B------:R-:W5:Y:S04]  /*0380*/  LDG.E R7, desc[UR4][R2.64+0x4] ;  /* 0x0000040402077981 */ /* 0x000f68000c1e1900 */
[----:B------:R-:W5:Y:S01]  /*0390*/  LDG.E R9, desc[UR4][R2.64+0xc] ;  /* 0x00000c0402097981 */ /* 0x000f62000c1e1900 */
[----:B--2---:R-:W-:Y:S01]  /*03a0*/  FFMA R26, R25, R26, R24 ;  /* 0x0000001a191a7223 */ /* 0x004fe20000000018 */
[----:B------:R-:W-:-:S02]  /*03b0*/  IMAD.WIDE R24, R17, 0x4, R14 ;  /* 0x0000000411187825 */ /* 0x000fc400078e020e */
[----:B------:R-:W2:Y:S04]  /*03c0*/  LDG.E R14, desc[UR4][R2.64+0x8] ;  /* 0x00000804020e7981 */ /* 0x000ea8000c1e1900 */
[----:B------:R-:W2:Y:S01]  /*03d0*/  LDG.E R24, desc[UR4][R24.64] ;  /* 0x0000000418187981 */ /* 0x000ea2000c1e1900 */
[----:B---3--:R-:W-:Y:S01]  /*03e0*/  FFMA R12, R23, R12, R26 ;  /* 0x0000000c170c7223 */ /* 0x008fe2000000001a */
[----:B------:R-:W-:-:S03]  /*03f0*/  IADD3 R22, PT, PT, R22, 0x8, RZ ;  /* 0x0000000816167810 */ /* 0x000fc60007ffe0ff */
[----:B----4-:R-:W-:Y:S01]  /*0400*/  FFMA R29, R29, R4, R12 ;  /* 0x000000041d1d7223 */ /* 0x010fe2000000000c */
[----:B------:R-:W-:-:S03]  /*0410*/  ISETP.NE.AND P1, PT, R22, RZ, PT ;  /* 0x000000ff1600720c */ /* 0x000fc60003f25270 */
[----:B-----5:R-:W-:Y:S01]  /*0420*/  FFMA R8, R28, R8, R29 ;  /* 0x000000081c087223 */ /* 0x020fe2000000001d */
[----:B------:R-:W-:-:S03]  /*0430*/  IADD3 R4, P2, PT, R2, 0x20, RZ ;  /* 0x0000002002047810 */ /* 0x000fc60007f5e0ff */
[----:B------:R-:W-:Y:S01]  /*0440*/  FFMA R6, R5, R6, R8 ;  /* 0x0000000605067223 */ /* 0x000fe20000000008 */
[----:B------:R-:W-:Y:S02]  /*0450*/  IADD3.X R5, PT, PT, RZ, R3, RZ, P2, !PT ;  /* 0x00000003ff057210 */ /* 0x000fe400017fe4ff */
[----:B------:R-:W-:Y:S01]  /*0460*/  LEA R18, R17, R18, 0x3 ;  /* 0x0000001211127211 */ /* 0x000fe200078e18ff */
[----:B------:R-:W-:-:S04]  /*0470*/  FFMA R7, R7, R10, R6 ;  /* 0x0000000a07077223 */ /* 0x000fc80000000006 */
[----:B--2---:R-:W-:-:S04]  /*0480*/  FFMA R14, R14, R13, R7 ;  /* 0x0000000d0e0e7223 */ /* 0x004fc80000000007 */
[----:B------:R-:W-:Y:S01]  /*0490*/  FFMA R24, R9, R24, R14 ;  /* 0x0000001809187223 */ /* 0x000fe2000000000e */
[----:B------:R-:W-:Y:S06]  /*04a0*/  @P1 BRA `(.L_x_2) ;  /* 0xfffffffc005c1947 */ /* 0x000fec000383ffff */
.L_x_1:
[----:B------:R-:W-:Y:S05]  /*04b0*/  @!P0 BRA `(.L_x_0) ;  /* 0x0000000000fc8947 */ /* 0x000fea0003800000 */
[----:B------:R-:W-:Y:S02]  /*04c0*/  ISETP.GE.U32.AND P1, PT, R27, 0x4, PT ;  /* 0x000000041b00780c */ /* 0x000fe40003f26070 */
[----:B------:R-:W-:-:S04]  /*04d0*/  LOP3.LUT R14, R19, 0x3, RZ, 0xc0, !PT ;  /* 0x00000003130e7812 */ /* 0x000fc800078ec0ff */
[----:B------:R-:W-:-:S07]  /*04e0*/  ISETP.NE.AND P0, PT, R14, RZ, PT ;  /* 0x000000ff0e00720c */ /* 0x000fce0003f05270 */
[----:B------:R-:W-:Y:S06]  /*04f0*/  @!P1 BRA `(.L_x_3) ;  /* 0x00000000006c9947 */ /* 0x000fec0003800000 */
[----:B------:R-:W0:Y:S01]  /*0500*/  LDC.64 R4, c[0x0][0x388] ;  /* 0x0000e200ff047b82 */ /* 0x000e220000000a00 */
[----:B------:R-:W1:Y:S01]  /*0510*/  LDCU.64 UR6, c[0x0][0x380] ;  /* 0x00007000ff0677ac */ /* 0x000e620008000a00 */
[----:B------:R-:W-:Y:S01]  /*0520*/  IMAD R7, R21, R17, R16 ;  /* 0x0000001115077224 */ /* 0x000fe200078e0210 */
[CC--:B------:R-:W-:Y:S02]  /*0530*/  IADD3 R3, PT, PT, R20.reuse, R21.reuse, RZ ;  /* 0x0000001514037210 */ /* 0x0c0fe40007ffe0ff */
[----:B------:R-:W-:-:S03]  /*0540*/  IADD3 R8, P1, PT, R20, R21, RZ ;  /* 0x0000001514087210 */ /* 0x000fc60007f3e0ff */
[----:B------:R-:W2:Y:S01]  /*0550*/  LDC.64 R12, c[0x0][0x380] ;  /* 0x0000e000ff0c7b82 */ /* 0x000ea20000000a00 */
[----:B0-----:R-:W-:-:S04]  /*0560*/  IMAD.WIDE R4, R7, 0x4, R4 ;  /* 0x0000000407047825 */ /* 0x001fc800078e0204 */
[----:B------:R-:W-:Y:S02]  /*0570*/  IMAD.WIDE R6, R17, 0x4, R4 ;  /* 0x0000000411067825 */ /* 0x000fe400078e0204 */
[----:B------:R-:W3:Y:S02]  /*0580*/  LDG.E R4, desc[UR4][R4.64] ;  /* 0x0000000404047981 */ /* 0x000ee4000c1e1900 */
[----:B--2---:R-:W-:Y:S01]  /*0590*/  IMAD.WIDE.U32 R12, R3, 0x4, R12 ;  /* 0x00000004030c7825 */ /* 0x004fe200078e000c */
[----:B------:R-:W-:Y:S02]  /*05a0*/  IADD3.X R3, PT, PT, RZ, RZ, RZ, P1, !PT ;  /* 0x000000ffff037210 */ /* 0x000fe40000ffe4ff */
[----:B-1----:R-:W-:-:S03]  /*05b0*/  LEA R2, P1, R8, UR6, 0x2 ;  /* 0x0000000608027c11 */ /* 0x002fc6000f8210ff */
[----:B------:R-:W3:Y:S01]  /*05c0*/  LDG.E R13, desc[UR4][R12.64] ;  /* 0x000000040c0d7981 */ /* 0x000ee2000c1e1900 */
[----:B------:R-:W-:Y:S01]  /*05d0*/  LEA.HI.X R3, R8, UR7, R3, 0x2, P1 ;  /* 0x0000000708037c11 */ /* 0x000fe200088f1403 */
[C---:B------:R-:W-:Y:S02]  /*05e0*/  IMAD.WIDE R8, R17.reuse, 0x4, R6 ;  /* 0x0000000411087825 */ /* 0x040fe400078e0206 */
[----:B------:R-:W2:Y:S04]  /*05f0*/  LDG.E R6, desc[UR4][R6.64] ;  /* 0x0000000406067981 */ /* 0x000ea8000c1e1900 */
[----:B------:R-:W2:Y:S01]  /*0600*/  LDG.E R15, desc[UR4][R2.64+0x4] ;  /* 0x00000404020f7981 */ /* 0x000ea2000c1e1900 */
[----:B------:R-:W-:-:S03]  /*0610*/  IMAD.WIDE R10, R17, 0x4, R8 ;  /* 0x00000004110a7825 */ /* 0x000fc600078e0208 */
[----:B------:R-:W4:Y:S04]  /*0620*/  LDG.E R22, desc[UR4][R8.64] ;  /* 0x0000000408167981 */ /* 0x000f28000c1e1900 */
[----:B------:R-:W4:Y:S04]  /*0630*/  LDG.E R18, desc[UR4][R2.64+0x8] ;  /* 0x0000080402127981 */ /* 0x000f28000c1e1900 */
[----:B------:R-:W5:Y:S04]  /*0640*/  LDG.E R26, desc[UR4][R2.64+0xc] ;  /* 0x00000c04021a7981 */ /* 0x000f68000c1e1900 */
[----:B------:R-:W5:Y:S01]  /*0650*/  LDG.E R10, desc[UR4][R10.64] ;  /* 0x000000040a0a7981 */ /* 0x000f62000c1e1900 */
[----:B------:R-:W-:Y:S01]  /*0660*/  IADD3 R21, PT, PT, R21, 0x4, RZ ;  /* 0x0000000415157810 */ /* 0x000fe20007ffe0ff */
[----:B---3--:R-:W-:-:S04]  /*0670*/  FFMA R24, R13, R4, R24 ;  /* 0x000000040d187223 */ /* 0x008fc80000000018 */
[----:B--2---:R-:W-:-:S04]  /*0680*/  FFMA R15, R15, R6, R24 ;  /* 0x000000060f0f7223 */ /* 0x004fc80000000018 */
[----:B----4-:R-:W-:-:S04]  /*0690*/  FFMA R15, R18, R22, R15 ;  /* 0x00000016120f7223 */ /* 0x010fc8000000000f */
[----:B-----5:R-:W-:-:S07]  /*06a0*/  FFMA R24, R26, R10, R15 ;  /* 0x0000000a1a187223 */ /* 0x020fce000000000f */
.L_x_3:
[----:B------:R-:W-:Y:S05]  /*06b0*/  @!P0 BRA `(.L_x_0) ;  /* 0x00000000007c8947 */ /* 0x000fea0003800000 */
[----:B------:R-:W-:Y:S01]  /*06c0*/  ISETP.NE.AND P1, PT, R14, 0x1, PT ;  /* 0x000000010e00780c */ /* 0x000fe20003f25270 */
[----:B------:R-:W0:Y:S01]  /*06d0*/  LDC.64 R10, c[0x0][0x380] ;  /* 0x0000e000ff0a7b82 */ /* 0x000e220000000a00 */
[----:B------:R-:W-:-:S04]  /*06e0*/  LOP3.LUT R19, R19, 0x1, RZ, 0xc0, !PT ;  /* 0x0000000113137812 */ /* 0x000fc800078ec0ff */
[----:B------:R-:W-:-:S03]  /*06f0*/  ISETP.NE.U32.AND P0, PT, R19, 0x1, PT ;  /* 0x000000011300780c */ /* 0x000fc60003f05070 */
[----:B------:R-:W1:Y:S04]  /*0700*/  LDC.64 R8, c[0x0][0x388] ;  /* 0x0000e200ff087b82 */ /* 0x000e680000000a00 */
[CC--:B------:R-:W-:Y:S02]  /*0710*/  @P1 IADD3 R13, PT, PT, R20.reuse, R21.reuse, RZ ;  /* 0x00000015140d1210 */ /* 0x0c0fe40007ffe0ff */
[----:B------:R-:W-:Y:S02]  /*0720*/  @P1 IADD3 R12, P2, PT, R20, R21, RZ ;  /* 0x00000015140c1210 */ /* 0x000fe40007f5e0ff */
[----:B------:R-:W2:Y:S02]  /*0730*/  @P1 LDC.64 R2, c[0x0][0x380] ;  /* 0x0000e000ff021b82 */ /* 0x000ea40000000a00 */
[----:B------:R-:W-:-:S06]  /*0740*/  @P1 IADD3.X R14, PT, PT, RZ, RZ, RZ, P2, !PT ;  /* 0x000000ffff0e1210 */ /* 0x000fcc00017fe4ff */
[----:B------:R-:W3:Y:S01]  /*0750*/  LDC.64 R4, c[0x0][0x380] ;  /* 0x0000e000ff047b82 */ /* 0x000ee20000000a00 */
[----:B0-----:R-:W-:-:S04]  /*0760*/  @P1 IMAD.WIDE.U32 R10, R13, 0x4, R10 ;  /* 0x000000040d0a1825 */ /* 0x001fc800078e000a */
[C---:B------:R-:W-:Y:S01]  /*0770*/  @P1 IMAD R13, R21.reuse, R17, R16 ;  /* 0x00000011150d1224 */ /* 0x040fe200078e0210 */
[----:B------:R-:W-:Y:S01]  /*0780*/  @P1 IADD3 R21, PT, PT, R21, 0x2, RZ ;  /* 0x0000000215151810 */ /* 0x000fe20007ffe0ff */
[----:B------:R-:W4:Y:S01]  /*0790*/  @P1 LDG.E R11, desc[UR4][R10.64] ;  /* 0x000000040a0b1981 */ /* 0x000f22000c1e1900 */
[----:B------:R-:W0:Y:S01]  /*07a0*/  LDC.64 R6, c[0x0][0x388] ;  /* 0x0000e200ff067b82 */ /* 0x000e220000000a00 */
[----:B-1----:R-:W-:Y:S01]  /*07b0*/  @P1 IMAD.WIDE R8, R13, 0x4, R8 ;  /* 0x000000040d081825 */ /* 0x002fe200078e0208 */
[----:B------:R-:W-:Y:S02]  /*07c0*/  @!P0 IADD3 R15, PT, PT, R20, R21, RZ ;  /* 0x00000015140f8210 */ /* 0x000fe40007ffe0ff */
[----:B--2---:R-:W-:Y:S01]  /*07d0*/  @P1 LEA R2, P2, R12, R2, 0x2 ;  /* 0x000000020c021211 */ /* 0x004fe200078410ff */
[----:B------:R-:W-:-:S03]  /*07e0*/  @!P0 IMAD R21, R21, R17, R16 ;  /* 0x0000001115158224 */ /* 0x000fc600078e0210 */
[----:B------:R-:W-:Y:S01]  /*07f0*/  @P1 LEA.HI.X R3, R12, R3, R14, 0x2, P2 ;  /* 0x000000030c031211 */ /* 0x000fe200010f140e */
[----:B------:R-:W-:Y:S01]  /*0800*/  @P1 IMAD.WIDE R12, R17, 0x4, R8 ;  /* 0x00000004110c1825 */ /* 0x000fe200078e0208 */
[----:B------:R-:W4:Y:S03]  /*0810*/  @P1 LDG.E R14, desc[UR4][R8.64] ;  /* 0x00000004080e1981 */ /* 0x000f26000c1e1900 */
[----:B---3--:R-:W-:Y:S01]  /*0820*/  @!P0 IMAD.WIDE.U32 R4, R15, 0x4, R4 ;  /* 0x000000040f048825 */ /* 0x008fe200078e0004 */
[----:B------:R-:W2:Y:S04]  /*0830*/  @P1 LDG.E R2, desc[UR4][R2.64+0x4] ;  /* 0x0000040402021981 */ /* 0x000ea8000c1e1900 */
[----:B------:R-:W2:Y:S01]  /*0840*/  @P1 LDG.E R12, desc[UR4][R12.64] ;  /* 0x000000040c0c1981 */ /* 0x000ea2000c1e1900 */
[----:B0-----:R-:W-:-:S03]  /*0850*/  @!P0 IMAD.WIDE R6, R21, 0x4, R6 ;  /* 0x0000000415068825 */ /* 0x001fc600078e0206 */
[----:B------:R-:W3:Y:S04]  /*0860*/  @!P0 LDG.E R5, desc[UR4][R4.64] ;  /* 0x0000000404058981 */ /* 0x000ee8000c1e1900 */
[----:B------:R-:W3:Y:S01]  /*0870*/  @!P0 LDG.E R6, desc[UR4][R6.64] ;  /* 0x0000000406068981 */ /* 0x000ee2000c1e1900 */
[----:B----4-:R-:W-:-:S04]  /*0880*/  @P1 FFMA R11, R11, R14, R24 ;  /* 0x0000000e0b0b1223 */ /* 0x010fc80000000018 */
[----:B--2---:R-:W-:-:S04]  /*0890*/  @P1 FFMA R24, R2, R12, R11 ;  /* 0x0000000c02181223 */ /* 0x004fc8000000000b */
[----:B---3--:R-:W-:-:S07]  /*08a0*/  @!P0 FFMA R24, R5, R6, R24 ;  /* 0x0000000605188223 */ /* 0x008fce0000000018 */
.L_x_0:
[----:B------:R-:W0:Y:S01]  /*08b0*/  LDC.64 R2, c[0x0][0x390] ;  /* 0x0000e400ff027b82 */ /* 0x000e220000000a00 */
[----:B------:R-:W-:-:S04]  /*08c0*/  IMAD R17, R0, R17, R16 ;  /* 0x0000001100117224 */ /* 0x000fc800078e0210 */
[----:B0-----:R-:W-:-:S05]  /*08d0*/  IMAD.WIDE R2, R17, 0x4, R2 ;  /* 0x0000000411027825 */ /* 0x001fca00078e0202 */
[----:B------:R-:W-:Y:S01]  /*08e0*/  STG.E desc[UR4][R2.64], R24 ;  /* 0x0000001802007986 */ /* 0x000fe2000c101904 */
[----:B------:R-:W-:Y:S05]  /*08f0*/  EXIT ;  /* 0x000000000000794d */ /* 0x000fea0003800000 */
.L_x_4:
[----:B------:R-:W-:-:S00]  /*0900*/  BRA `(.L_x_4) ;  /* 0xfffffffc00fc7947 */ /* 0x000fc0000383ffff */
[----:B------:R-:W-:-:S00]  /*0910*/  NOP ;  /* 0x0000000000007918 */ /* 0x000fc00000000000 */
        /* <DEDUP_REMOVED lines=14> */
.L_x_5:


//--------------------- .nv.shared.reserved.0     --------------------------
	.section	.nv.shared.reserved.0,"aw",@nobits
	.weak		__nv_reservedSMEM_offset_0_alias
	.size		__nv_reservedSMEM_offset_0_alias, 0, 64
	.other		__nv_reservedSMEM_offset_0_alias,@"STO_CUDA_RESERVED_SHARED STV_DEFAULT"
__nv_reservedSMEM_offset_0_alias:
	.zero		0
	.zero		64


//--------------------- .nv.constant0._Z28matrix_multiplication_kernelPKfS0_Pfiii --------------------------
	.section	.nv.constant0._Z28matrix_multiplication_kernelPKfS0_Pfiii,"a",@progbits
	.sectionflags	@""
	.align	4
.nv.constant0._Z28matrix_multiplication_kernelPKfS0_Pfiii:
	.zero		932


//--------------------- SYMBOLS --------------------------

	.type		.nv.reservedSmem.offset0,@object
	.size		.nv.reservedSmem.offset0,0x4
